	.headerflags	@"EF_CUDA_TEXMODE_UNIFIED EF_CUDA_64BIT_ADDRESS EF_CUDA_ACCELERATORS EF_CUDA_SM90 EF_CUDA_VIRTUAL_SM(EF_CUDA_SM90)"
	.elftype	@"ET_EXEC"


//--------------------- .nv.info                  --------------------------
	.section	.nv.info,"",@"SHT_CUDA_INFO"
	.align	4


	//----- nvinfo : EIATTR_REGCOUNT
	.align		4
        /*0000*/ 	.byte	0x04, 0x2f
        /*0002*/ 	.short	(.L_3 - .L_2)
	.align		4
.L_2:
        /*0004*/ 	.word	index@(triton_poi_fused__native_batch_norm_legit_no_training_relu_20)
        /*0008*/ 	.word	0x00000018


	//----- nvinfo : EIATTR_MIN_STACK_SIZE
	.align		4
.L_3:
        /*000c*/ 	.byte	0x04, 0x12
        /*000e*/ 	.short	(.L_5 - .L_4)
	.align		4
.L_4:
        /*0010*/ 	.word	index@(triton_poi_fused__native_batch_norm_legit_no_training_relu_20)
        /*0014*/ 	.word	0x00000000


	//----- nvinfo : EIATTR_FRAME_SIZE
	.align		4
.L_5:
        /*0018*/ 	.byte	0x04, 0x11
        /*001a*/ 	.short	(.L_7 - .L_6)
	.align		4
.L_6:
        /*001c*/ 	.word	index@(triton_poi_fused__native_batch_norm_legit_no_training_relu_20)
        /*0020*/ 	.word	0x00000000


	//----- nvinfo : EIATTR_MIN_STACK_SIZE
	.align		4
.L_7:
        /*0024*/ 	.byte	0x04, 0x12
        /*0026*/ 	.short	(.L_9 - .L_8)
	.align		4
.L_8:
        /*0028*/ 	.word	index@(triton_poi_fused__native_batch_norm_legit_no_training_relu_20)
        /*002c*/ 	.word	0x00000000
.L_9:


//--------------------- .nv.info.triton_poi_fused__native_batch_norm_legit_no_training_relu_20 --------------------------
	.section	.nv.info.triton_poi_fused__native_batch_norm_legit_no_training_relu_20,"",@"SHT_CUDA_INFO"
	.sectionflags	@""
	.align	4


	//----- nvinfo : EIATTR_CUDA_API_VERSION
	.align		4
        /*0000*/ 	.byte	0x04, 0x37
        /*0002*/ 	.short	(.L_11 - .L_10)
.L_10:
        /*0004*/ 	.word	0x0000007c


	//----- nvinfo : EIATTR_KPARAM_INFO
	.align		4
.L_11:
        /*0008*/ 	.byte	0x04, 0x17
        /*000a*/ 	.short	(.L_13 - .L_12)
.L_12:
        /*000c*/ 	.word	0x00000000
        /*0010*/ 	.short	0x0006
        /*0012*/ 	.short	0x0030
        /*0014*/ 	.byte	0x00, 0xf0, 0x11, 0x00


	//----- nvinfo : EIATTR_KPARAM_INFO
	.align		4
.L_13:
        /*0018*/ 	.byte	0x04, 0x17
        /*001a*/ 	.short	(.L_15 - .L_14)
.L_14:
        /*001c*/ 	.word	0x00000000
        /*0020*/ 	.short	0x0005
        /*0022*/ 	.short	0x0028
        /*0024*/ 	.byte	0x00, 0xf4, 0x21, 0x00


	//----- nvinfo : EIATTR_KPARAM_INFO
	.align		4
.L_15:
        /*0028*/ 	.byte	0x04, 0x17
        /*002a*/ 	.short	(.L_17 - .L_16)
.L_16:
        /*002c*/ 	.word	0x00000000
        /*0030*/ 	.short	0x0004
        /*0032*/ 	.short	0x0020
        /*0034*/ 	.byte	0x00, 0xf4, 0x21, 0x00


	//----- nvinfo : EIATTR_KPARAM_INFO
	.align		4
.L_17:
        /*0038*/ 	.byte	0x04, 0x17
        /*003a*/ 	.short	(.L_19 - .L_18)
.L_18:
        /*003c*/ 	.word	0x00000000
        /*0040*/ 	.short	0x0003
        /*0042*/ 	.short	0x0018
        /*0044*/ 	.byte	0x00, 0xf4, 0x21, 0x00


	//----- nvinfo : EIATTR_KPARAM_INFO
	.align		4
.L_19:
        /*0048*/ 	.byte	0x04, 0x17
        /*004a*/ 	.short	(.L_21 - .L_20)
.L_20:
        /*004c*/ 	.word	0x00000000
        /*0050*/ 	.short	0x0002
        /*0052*/ 	.short	0x0010
        /*0054*/ 	.byte	0x00, 0xf4, 0x21, 0x00


	//----- nvinfo : EIATTR_KPARAM_INFO
	.align		4
.L_21:
        /*0058*/ 	.byte	0x04, 0x17
        /*005a*/ 	.short	(.L_23 - .L_22)
.L_22:
        /*005c*/ 	.word	0x00000000
        /*0060*/ 	.short	0x0001
        /*0062*/ 	.short	0x0008
        /*0064*/ 	.byte	0x00, 0xf4, 0x21, 0x00


	//----- nvinfo : EIATTR_KPARAM_INFO
	.align		4
.L_23:
        /*0068*/ 	.byte	0x04, 0x17
        /*006a*/ 	.short	(.L_25 - .L_24)
.L_24:
        /*006c*/ 	.word	0x00000000
        /*0070*/ 	.short	0x0000
        /*0072*/ 	.short	0x0000
        /*0074*/ 	.byte	0x00, 0xf4, 0x21, 0x00


	//----- nvinfo : EIATTR_SPARSE_MMA_MASK
	.align		4
.L_25:
        /*0078*/ 	.byte	0x03, 0x50
        /*007a*/ 	.short	0x0000


	//----- nvinfo : EIATTR_MAXREG_COUNT
	.align		4
        /*007c*/ 	.byte	0x03, 0x1b
        /*007e*/ 	.short	0x00ff


	//----- nvinfo : EIATTR_EXIT_INSTR_OFFSETS
	.align		4
        /*0080*/ 	.byte	0x04, 0x1c
        /*0082*/ 	.short	(.L_27 - .L_26)


	//   ....[0]....
.L_26:
        /*0084*/ 	.word	0x00000420


	//   ....[1]....
        /*0088*/ 	.word	0x00000440


	//----- nvinfo : EIATTR_REQNTID
	.align		4
.L_27:
        /*008c*/ 	.byte	0x04, 0x10
        /*008e*/ 	.short	(.L_29 - .L_28)
.L_28:
        /*0090*/ 	.word	0x00000080
        /*0094*/ 	.word	0x00000001
        /*0098*/ 	.word	0x00000001


	//----- nvinfo : EIATTR_CBANK_PARAM_SIZE
	.align		4
.L_29:
        /*009c*/ 	.byte	0x03, 0x19
        /*009e*/ 	.short	0x0034


	//----- nvinfo : EIATTR_PARAM_CBANK
	.align		4
        /*00a0*/ 	.byte	0x04, 0x0a
        /*00a2*/ 	.short	(.L_31 - .L_30)
	.align		4
.L_30:
        /*00a4*/ 	.word	index@(.nv.constant0.triton_poi_fused__native_batch_norm_legit_no_training_relu_20)
        /*00a8*/ 	.short	0x0210
        /*00aa*/ 	.short	0x0034


	//----- nvinfo : EIATTR_SW_WAR
	.align		4
.L_31:
        /*00ac*/ 	.byte	0x04, 0x36
        /*00ae*/ 	.short	(.L_33 - .L_32)
.L_32:
        /*00b0*/ 	.word	0x00000008
.L_33:


//--------------------- .nv.callgraph             --------------------------
	.section	.nv.callgraph,"",@"SHT_CUDA_CALLGRAPH"
	.align	4
	.sectionentsize	8
	.align		4
        /*0000*/ 	.word	0x00000000
	.align		4
        /*0004*/ 	.word	0xffffffff
	.align		4
        /*0008*/ 	.word	0x00000000
	.align		4
        /*000c*/ 	.word	0xfffffffe
	.align		4
        /*0010*/ 	.word	0x00000000
	.align		4
        /*0014*/ 	.word	0xfffffffd
	.align		4
        /*0018*/ 	.word	0x00000000
	.align		4
        /*001c*/ 	.word	0xfffffffc


//--------------------- .nv.constant4             --------------------------
	.section	.nv.constant4,"a",@progbits
	.align	8
	.align		8
.nv.constant4:
        /*0000*/ 	.dword	_$_str
	.align		8
        /*0008*/ 	.dword	_$_str_$_2


//--------------------- .text.triton_poi_fused__native_batch_norm_legit_no_training_relu_20 --------------------------
	.section	.text.triton_poi_fused__native_batch_norm_legit_no_training_relu_20,"ax",@progbits
	.align	128
        .global         triton_poi_fused__native_batch_norm_legit_no_training_relu_20
        .type           triton_poi_fused__native_batch_norm_legit_no_training_relu_20,@function
        .size           triton_poi_fused__native_batch_norm_legit_no_training_relu_20,(.L_x_1 - triton_poi_fused__native_batch_norm_legit_no_training_relu_20)
        .other          triton_poi_fused__native_batch_norm_legit_no_training_relu_20,@"STO_CUDA_ENTRY STV_DEFAULT"
triton_poi_fused__native_batch_norm_legit_no_training_relu_20:
.text.triton_poi_fused__native_batch_norm_legit_no_training_relu_20:
[----:B------:R-:W0:Y:S01]  /*0000*/  LDC R1, c[0x0][0x28] ;  /* 0x00000a00ff017b82 */ /* 0x000e220000000800 */
[----:B------:R-:W1:Y:S01]  /*0010*/  S2R R0, SR_TID.X ;  /* 0x0000000000007919 */ /* 0x000e620000002100 */
[----:B------:R-:W-:-:S06]  /*0020*/  HFMA2.MMA R2, -RZ, RZ, 0, 0 ;  /* 0x00000000ff027435 */ /* 0x000fcc00000001ff */
[----:B------:R-:W2:Y:S01]  /*0030*/  LDC.64 R10, c[0x0][0x220] ;  /* 0x00008800ff0a7b82 */ /* 0x000ea20000000a00 */
[----:B------:R-:W-:Y:S01]  /*0040*/  ULDC.64 UR4, c[0x0][0x208] ;  /* 0x0000820000047ab9 */ /* 0x000fe20000000a00 */
[----:B------:R-:W3:Y:S06]  /*0050*/  S2R R3, SR_CTAID.X ;  /* 0x0000000000037919 */ /* 0x000eec0000002500 */
[----:B------:R-:W4:Y:S08]  /*0060*/  LDC.64 R14, c[0x0][0x210] ;  /* 0x00008400ff0e7b82 */ /* 0x000f300000000a00 */
[----:B------:R-:W5:Y:S08]  /*0070*/  LDC.64 R16, c[0x0][0x218] ;  /* 0x00008600ff107b82 */ /* 0x000f700000000a00 */
[----:B------:R-:W5:Y:S01]  /*0080*/  LDC.64 R18, c[0x0][0x228] ;  /* 0x00008a00ff127b82 */ /* 0x000f620000000a00 */
[----:B-1----:R-:W-:-:S07]  /*0090*/  SHF.L.U32 R0, R0, 0x1, RZ ;  /* 0x0000000100007819 */ /* 0x002fce00000006ff */
[----:B------:R-:W1:Y:S01]  /*00a0*/  LDC.64 R20, c[0x0][0x230] ;  /* 0x00008c00ff147b82 */ /* 0x000e620000000a00 */
[----:B------:R-:W-:-:S04]  /*00b0*/  LOP3.LUT R0, R0, 0xfe, RZ, 0xc0, !PT ;  /* 0x000000fe00007812 */ /* 0x000fc800078ec0ff */
[----:B---3--:R-:W-:-:S04]  /*00c0*/  LEA R3, R3, R0, 0x8 ;  /* 0x0000000003037211 */ /* 0x008fc800078e40ff */
[C---:B------:R-:W-:Y:S01]  /*00d0*/  ISETP.GE.AND P0, PT, R3.reuse, 0x1e00, PT ;  /* 0x00001e000300780c */ /* 0x040fe20003f06270 */
[----:B------:R-:W-:-:S05]  /*00e0*/  IMAD.HI R0, R3, -0x77777777, R2 ;  /* 0x8888888903007827 */ /* 0x000fca00078e0202 */
[----:B------:R-:W-:-:S04]  /*00f0*/  SHF.R.U32.HI R5, RZ, 0x1f, R0 ;  /* 0x0000001fff057819 */ /* 0x000fc80000011600 */
[----:B------:R-:W-:-:S05]  /*0100*/  LEA.HI.SX32 R5, R0, R5, 0x1a ;  /* 0x0000000500057211 */ /* 0x000fca00078fd2ff */
[----:B------:R-:W-:Y:S01]  /*0110*/  IMAD R13, R5, -0x78, R3 ;  /* 0xffffff88050d7824 */ /* 0x000fe200078e0203 */
[----:B------:R-:W-:-:S03]  /*0120*/  CS2R R4, SRZ ;  /* 0x0000000000047805 */ /* 0x000fc6000001ff00 */
[----:B--2---:R-:W-:-:S05]  /*0130*/  IMAD.WIDE R10, R13, 0x4, R10 ;  /* 0x000000040d0a7825 */ /* 0x004fca00078e020a */
[----:B------:R2:W3:Y:S01]  /*0140*/  @!P0 LDG.E.EL.64 R4, desc[UR4][R10.64] ;  /* 0x000000040a048981 */ /* 0x0004e2000c2e1b00 */
[----:B------:R-:W-:Y:S02]  /*0150*/  CS2R R6, SRZ ;  /* 0x0000000000067805 */ /* 0x000fe4000001ff00 */
[----:B------:R-:W-:Y:S01]  /*0160*/  CS2R R8, SRZ ;  /* 0x0000000000087805 */ /* 0x000fe2000001ff00 */
[----:B----4-:R-:W-:-:S04]  /*0170*/  IMAD.WIDE R14, R3, 0x4, R14 ;  /* 0x00000004030e7825 */ /* 0x010fc800078e020e */
[C---:B-----5:R-:W-:Y:S01]  /*0180*/  IMAD.WIDE R16, R13.reuse, 0x4, R16 ;  /* 0x000000040d107825 */ /* 0x060fe200078e0210 */
[----:B------:R-:W4:Y:S01]  /*0190*/  @!P0 LDG.E.64 R6, desc[UR4][R14.64] ;  /* 0x000000040e068981 */ /* 0x000f22000c1e1b00 */
[----:B--2---:R-:W-:Y:S02]  /*01a0*/  CS2R R10, SRZ ;  /* 0x00000000000a7805 */ /* 0x004fe4000001ff00 */
[C---:B0-----:R-:W-:Y:S01]  /*01b0*/  IMAD.WIDE R18, R13.reuse, 0x4, R18 ;  /* 0x000000040d127825 */ /* 0x041fe200078e0212 */
[----:B------:R0:W4:Y:S03]  /*01c0*/  @!P0 LDG.E.EL.64 R8, desc[UR4][R16.64] ;  /* 0x0000000410088981 */ /* 0x000126000c2e1b00 */
[----:B-1----:R-:W-:Y:S01]  /*01d0*/  IMAD.WIDE R20, R13, 0x4, R20 ;  /* 0x000000040d147825 */ /* 0x002fe200078e0214 */
[----:B------:R-:W-:-:S04]  /*01e0*/  CS2R R12, SRZ ;  /* 0x00000000000c7805 */ /* 0x000fc8000001ff00 */
[----:B------:R-:W2:Y:S04]  /*01f0*/  @!P0 LDG.E.EL.64 R10, desc[UR4][R20.64] ;  /* 0x00000004140a8981 */ /* 0x000ea8000c2e1b00 */
[----:B------:R-:W2:Y:S01]  /*0200*/  @!P0 LDG.E.EL.64 R12, desc[UR4][R18.64] ;  /* 0x00000004120c8981 */ /* 0x000ea2000c2e1b00 */
[----:B0-----:R-:W-:Y:S01]  /*0210*/  MOV R17, 0x3e800000 ;  /* 0x3e80000000117802 */ /* 0x001fe20000000f00 */
[----:B---3--:R-:W-:Y:S01]  /*0220*/  FADD R4, R4, 9.9999997473787516356e-06 ;  /* 0x3727c5ac04047421 */ /* 0x008fe20000000000 */
[----:B------:R-:W-:-:S03]  /*0230*/  FADD R5, R5, 9.9999997473787516356e-06 ;  /* 0x3727c5ac05057421 */ /* 0x000fc60000000000 */
[----:B------:R-:W0:Y:S08]  /*0240*/  MUFU.SQRT R0, R4 ;  /* 0x0000000400007308 */ /* 0x000e300000002000 */
[----:B------:R1:W3:Y:S01]  /*0250*/  MUFU.SQRT R2, R5 ;  /* 0x0000000500027308 */ /* 0x0002e20000002000 */
[C---:B0-----:R-:W-:Y:S02]  /*0260*/  FSETP.GT.AND P1, PT, R0.reuse, 8.50705917302346158658e+37, PT ;  /* 0x7e8000000000780b */ /* 0x041fe40003f24000 */
[----:B------:R-:W-:Y:S01]  /*0270*/  FSETP.GEU.AND P3, PT, R0, 1.175494350822287508e-38, PT ;  /* 0x008000000000780b */ /* 0x000fe20003f6e000 */
[----:B-1----:R-:W0:Y:S01]  /*0280*/  LDC.64 R4, c[0x0][0x238] ;  /* 0x00008e00ff047b82 */ /* 0x002e220000000a00 */
[----:B---3--:R-:W-:-:S02]  /*0290*/  FSETP.GT.AND P2, PT, R2, 8.50705917302346158658e+37, PT ;  /* 0x7e8000000200780b */ /* 0x008fc40003f44000 */
[----:B------:R-:W-:-:S07]  /*02a0*/  FSETP.GEU.AND P4, PT, R2, 1.175494350822287508e-38, PT ;  /* 0x008000000200780b */ /* 0x000fce0003f8e000 */
[----:B------:R-:W-:-:S04]  /*02b0*/  @P1 FMUL R0, R0, 0.25 ;  /* 0x3e80000000001820 */ /* 0x000fc80000400000 */
[----:B------:R-:W-:Y:S01]  /*02c0*/  @!P3 FMUL R0, R0, 16777216 ;  /* 0x4b8000000000b820 */ /* 0x000fe20000400000 */
[----:B------:R-:W-:-:S04]  /*02d0*/  @P2 FMUL R2, R2, 0.25 ;  /* 0x3e80000002022820 */ /* 0x000fc80000400000 */
[----:B------:R-:W-:Y:S01]  /*02e0*/  @!P4 FMUL R2, R2, 16777216 ;  /* 0x4b8000000202c820 */ /* 0x000fe20000400000 */
[----:B------:R-:W1:Y:S01]  /*02f0*/  MUFU.RCP R0, R0 ;  /* 0x0000000000007308 */ /* 0x000e620000001000 */
[----:B------:R-:W-:-:S07]  /*0300*/  FSEL R15, R17, 1, P1 ;  /* 0x3f800000110f7808 */ /* 0x000fce0000800000 */
[----:B------:R-:W3:Y:S01]  /*0310*/  MUFU.RCP R2, R2 ;  /* 0x0000000200027308 */ /* 0x000ee20000001000 */
[----:B------:R-:W-:Y:S01]  /*0320*/  FSEL R17, R17, 1, P2 ;  /* 0x3f80000011117808 */ /* 0x000fe20001000000 */
[----:B------:R-:W-:-:S04]  /*0330*/  @!P3 FMUL R15, R15, 16777216 ;  /* 0x4b8000000f0fb820 */ /* 0x000fc80000400000 */
[----:B------:R-:W-:Y:S01]  /*0340*/  @!P4 FMUL R17, R17, 16777216 ;  /* 0x4b8000001111c820 */ /* 0x000fe20000400000 */
[----:B-1----:R-:W-:Y:S01]  /*0350*/  FMUL R15, R0, R15 ;  /* 0x0000000f000f7220 */ /* 0x002fe20000400000 */
[----:B----4-:R-:W-:Y:S01]  /*0360*/  FADD R7, -R9, R7 ;  /* 0x0000000709077221 */ /* 0x010fe20000000100 */
[----:B------:R-:W-:Y:S01]  /*0370*/  FADD R6, -R8, R6 ;  /* 0x0000000608067221 */ /* 0x000fe20000000100 */
[----:B---3--:R-:W-:-:S03]  /*0380*/  FMUL R0, R2, R17 ;  /* 0x0000001102007220 */ /* 0x008fc60000400000 */
[----:B------:R-:W-:Y:S01]  /*0390*/  FMUL R15, R6, R15 ;  /* 0x0000000f060f7220 */ /* 0x000fe20000400000 */
[----:B------:R-:W-:-:S03]  /*03a0*/  FMUL R0, R7, R0 ;  /* 0x0000000007007220 */ /* 0x000fc60000400000 */
[----:B--2---:R-:W-:Y:S01]  /*03b0*/  FFMA R10, R15, R12, R10 ;  /* 0x0000000c0f0a7223 */ /* 0x004fe2000000000a */
[----:B------:R-:W-:-:S04]  /*03c0*/  FFMA R0, R0, R13, R11 ;  /* 0x0000000d00007223 */ /* 0x000fc8000000000b */
[----:B------:R-:W-:Y:S02]  /*03d0*/  FSETP.GEU.AND P1, PT, R10, RZ, PT ;  /* 0x000000ff0a00720b */ /* 0x000fe40003f2e000 */
[----:B------:R-:W-:Y:S01]  /*03e0*/  FSETP.GEU.AND P2, PT, R0, RZ, PT ;  /* 0x000000ff0000720b */ /* 0x000fe20003f4e000 */
[----:B0-----:R-:W-:Y:S01]  /*03f0*/  IMAD.WIDE R4, R3, 0x4, R4 ;  /* 0x0000000403047825 */ /* 0x001fe200078e0204 */
[----:B------:R-:W-:Y:S02]  /*0400*/  FSEL R10, R10, RZ, P1 ;  /* 0x000000ff0a0a7208 */ /* 0x000fe40000800000 */
[----:B------:R-:W-:Y:S01]  /*0410*/  FSEL R11, R0, RZ, P2 ;  /* 0x000000ff000b7208 */ /* 0x000fe20001000000 */
[----:B------:R-:W-:Y:S08]  /*0420*/  @P0 EXIT ;  /* 0x000000000000094d */ /* 0x000ff00003800000 */
[----:B------:R-:W-:Y:S01]  /*0430*/  STG.E.64 desc[UR4][R4.64], R10 ;  /* 0x0000000a04007986 */ /* 0x000fe2000c101b04 */
[----:B------:R-:W-:Y:S05]  /*0440*/  EXIT ;  /* 0x000000000000794d */ /* 0x000fea0003800000 */
.L_x_0:
[----:B------:R-:W-:-:S00]  /*0450*/  BRA `(.L_x_0) ;  /* 0xfffffffc00fc7947 */ /* 0x000fc0000383ffff */
[----:B------:R-:W-:-:S00]  /*0460*/  NOP ;  /* 0x0000000000007918 */ /* 0x000fc00000000000 */
        /* <DEDUP_REMOVED lines=9> */
.L_x_1:


//--------------------- .nv.global.init           --------------------------
	.section	.nv.global.init,"aw",@progbits
.nv.global.init:
	.type		_$_str,@object
	.size		_$_str,(_$_str_$_2 - _$_str)
_$_str:
        /*0000*/ 	.byte	0x5f, 0x5f, 0x43, 0x55, 0x44, 0x41, 0x5f, 0x46, 0x54, 0x5a, 0x00
	.type		_$_str_$_2,@object
	.size		_$_str_$_2,(.L_1 - _$_str_$_2)
_$_str_$_2:
        /*000b*/ 	.byte	0x5f, 0x5f, 0x43, 0x55, 0x44, 0x41, 0x5f, 0x50, 0x52, 0x45, 0x43, 0x5f, 0x53, 0x51, 0x52, 0x54
        /*001b*/ 	.byte	0x00
.L_1:


//--------------------- .nv.constant0.triton_poi_fused__native_batch_norm_legit_no_training_relu_20 --------------------------
	.section	.nv.constant0.triton_poi_fused__native_batch_norm_legit_no_training_relu_20,"a",@progbits
	.sectionflags	@""
	.align	4
.nv.constant0.triton_poi_fused__native_batch_norm_legit_no_training_relu_20:
	.zero		580
